//
// Generated by NVIDIA NVVM Compiler
//
// Compiler Build ID: CL-36424714
// Cuda compilation tools, release 13.0, V13.0.88
// Based on NVVM 20.0.0
//

.version 9.0
.target sm_100
.address_size 64

	// .globl	_Z9addVectorPdS_S_i

.visible .entry _Z9addVectorPdS_S_i(
	.param .u64 .ptr .align 1 _Z9addVectorPdS_S_i_param_0,
	.param .u64 .ptr .align 1 _Z9addVectorPdS_S_i_param_1,
	.param .u64 .ptr .align 1 _Z9addVectorPdS_S_i_param_2,
	.param .u32 _Z9addVectorPdS_S_i_param_3
)
{
	.reg .pred 	%p<2>;
	.reg .b32 	%r<6>;
	.reg .b64 	%rd<11>;
	.reg .b64 	%fd<4>;

	ld.param.u64 	%rd1, [_Z9addVectorPdS_S_i_param_0];
	ld.param.u64 	%rd2, [_Z9addVectorPdS_S_i_param_1];
	ld.param.u64 	%rd3, [_Z9addVectorPdS_S_i_param_2];
	ld.param.u32 	%r2, [_Z9addVectorPdS_S_i_param_3];
	mov.u32 	%r3, %tid.x;
	mov.u32 	%r4, %ntid.x;
	mov.u32 	%r5, %ctaid.x;
	mad.lo.s32 	%r1, %r4, %r5, %r3;
	setp.ge.s32 	%p1, %r1, %r2;
	@%p1 bra 	$L__BB0_2;
	cvta.to.global.u64 	%rd4, %rd1;
	cvta.to.global.u64 	%rd5, %rd2;
	cvta.to.global.u64 	%rd6, %rd3;
	mul.wide.s32 	%rd7, %r1, 8;
	add.s64 	%rd8, %rd4, %rd7;
	ld.global.f64 	%fd1, [%rd8];
	add.s64 	%rd9, %rd5, %rd7;
	ld.global.f64 	%fd2, [%rd9];
	add.f64 	%fd3, %fd1, %fd2;
	add.s64 	%rd10, %rd6, %rd7;
	st.global.f64 	[%rd10], %fd3;
$L__BB0_2:
	ret;

}


// ===== COMPILED SASS (sm_100) =====

	.target	sm_100

	.elftype	@"ET_EXEC"


//--------------------- .note.nv.tkinfo           --------------------------
	.section	.note.nv.tkinfo,"",@"SHT_NOTE"
	.sectionflags	@"SHF_NOTE_NV_TKINFO"
	.tkinfo
        /*0018*/ 	.word	0x00000002
        /*0030*/ 	.string	""
        /*0030*/ 	.string	"ptxas"
        /*0030*/ 	.string	"Cuda compilation tools, release 13.0, V13.0.88"
        /*0030*/ 	.string	"Build cuda_13.0.r13.0/compiler.36424714_0"
        /*0030*/ 	.string	"-arch sm_100 -m 64 "



//--------------------- .note.nv.cuinfo           --------------------------
	.section	.note.nv.cuinfo,"",@"SHT_NOTE"
	.sectionflags	@"SHF_NOTE_NV_CUINFO"
        /*0018*/ 	.short	0x0002
        /*001a*/ 	.short	0x0064
        /*001c*/ 	.short	0x0082
	.zero		2


//--------------------- .nv.info                  --------------------------
	.section	.nv.info,"",@"SHT_CUDA_INFO"
	.align	4


	//----- nvinfo : EIATTR_REGCOUNT
	.align		4
        /*0000*/ 	.byte	0x04, 0x2f
        /*0002*/ 	.short	(.L_1 - .L_0)
	.align		4
.L_0:
        /*0004*/ 	.word	index@(_Z9addVectorPdS_S_i)
        /*0008*/ 	.word	0x0000000e


	//----- nvinfo : EIATTR_FRAME_SIZE
	.align		4
.L_1:
        /*000c*/ 	.byte	0x04, 0x11
        /*000e*/ 	.short	(.L_3 - .L_2)
	.align		4
.L_2:
        /*0010*/ 	.word	index@(_Z9addVectorPdS_S_i)
        /*0014*/ 	.word	0x00000000


	//----- nvinfo : EIATTR_MIN_STACK_SIZE
	.align		4
.L_3:
        /*0018*/ 	.byte	0x04, 0x12
        /*001a*/ 	.short	(.L_5 - .L_4)
	.align		4
.L_4:
        /*001c*/ 	.word	index@(_Z9addVectorPdS_S_i)
        /*0020*/ 	.word	0x00000000
.L_5:


//--------------------- .nv.compat                --------------------------
	.section	.nv.compat,"",@"SHT_CUDA_COMPAT_INFO"
	.align	4
        /*0000*/ 	.byte	0x02, 0x09, 0x00, 0x00, 0x02, 0x02, 0x01, 0x00, 0x02, 0x05, 0x05, 0x00, 0x03, 0x07, 0x01, 0x01
        /*0010*/ 	.byte	0x02, 0x03, 0x00, 0x00, 0x02, 0x06, 0x01, 0x00, 0x04, 0x0b, 0x08, 0x00, 0x01, 0x00, 0x00, 0x00
        /*0020*/ 	.byte	0x00, 0x00, 0x00, 0x00


//--------------------- .nv.info._Z9addVectorPdS_S_i --------------------------
	.section	.nv.info._Z9addVectorPdS_S_i,"",@"SHT_CUDA_INFO"
	.sectionflags	@""
	.align	4


	//----- nvinfo : EIATTR_CUDA_API_VERSION
	.align		4
        /*0000*/ 	.byte	0x04, 0x37
        /*0002*/ 	.short	(.L_7 - .L_6)
.L_6:
        /*0004*/ 	.word	0x00000082


	//----- nvinfo : EIATTR_KPARAM_INFO
	.align		4
.L_7:
        /*0008*/ 	.byte	0x04, 0x17
        /*000a*/ 	.short	(.L_9 - .L_8)
.L_8:
        /*000c*/ 	.word	0x00000000
        /*0010*/ 	.short	0x0003
        /*0012*/ 	.short	0x0018
        /*0014*/ 	.byte	0x00, 0xf0, 0x11, 0x00


	//----- nvinfo : EIATTR_KPARAM_INFO
	.align		4
.L_9:
        /*0018*/ 	.byte	0x04, 0x17
        /*001a*/ 	.short	(.L_11 - .L_10)
.L_10:
        /*001c*/ 	.word	0x00000000
        /*0020*/ 	.short	0x0002
        /*0022*/ 	.short	0x0010
        /*0024*/ 	.byte	0x00, 0xf5, 0x21, 0x00


	//----- nvinfo : EIATTR_KPARAM_INFO
	.align		4
.L_11:
        /*0028*/ 	.byte	0x04, 0x17
        /*002a*/ 	.short	(.L_13 - .L_12)
.L_12:
        /*002c*/ 	.word	0x00000000
        /*0030*/ 	.short	0x0001
        /*0032*/ 	.short	0x0008
        /*0034*/ 	.byte	0x00, 0xf5, 0x21, 0x00


	//----- nvinfo : EIATTR_KPARAM_INFO
	.align		4
.L_13:
        /*0038*/ 	.byte	0x04, 0x17
        /*003a*/ 	.short	(.L_15 - .L_14)
.L_14:
        /*003c*/ 	.word	0x00000000
        /*0040*/ 	.short	0x0000
        /*0042*/ 	.short	0x0000
        /*0044*/ 	.byte	0x00, 0xf5, 0x21, 0x00


	//----- nvinfo : EIATTR_SPARSE_MMA_MASK
	.align		4
.L_15:
        /*0048*/ 	.byte	0x03, 0x50
        /*004a*/ 	.short	0x0000


	//----- nvinfo : EIATTR_MAXREG_COUNT
	.align		4
        /*004c*/ 	.byte	0x03, 0x1b
        /*004e*/ 	.short	0x00ff


	//----- nvinfo : EIATTR_MERCURY_ISA_VERSION
	.align		4
        /*0050*/ 	.byte	0x03, 0x5f
        /*0052*/ 	.short	0x0101


	//----- nvinfo : EIATTR_VRC_CTA_INIT_COUNT
	.align		4
        /*0054*/ 	.byte	0x02, 0x4a
	.zero		1
	.zero		1


	//----- nvinfo : EIATTR_EXIT_INSTR_OFFSETS
	.align		4
        /*0058*/ 	.byte	0x04, 0x1c
        /*005a*/ 	.short	(.L_17 - .L_16)


	//   ....[0]....
.L_16:
        /*005c*/ 	.word	0x00000070


	//   ....[1]....
        /*0060*/ 	.word	0x00000130


	//----- nvinfo : EIATTR_CBANK_PARAM_SIZE
	.align		4
.L_17:
        /*0064*/ 	.byte	0x03, 0x19
        /*0066*/ 	.short	0x001c


	//----- nvinfo : EIATTR_PARAM_CBANK
	.align		4
        /*0068*/ 	.byte	0x04, 0x0a
        /*006a*/ 	.short	(.L_19 - .L_18)
	.align		4
.L_18:
        /*006c*/ 	.word	index@(.nv.constant0._Z9addVectorPdS_S_i)
        /*0070*/ 	.short	0x0380
        /*0072*/ 	.short	0x001c


	//----- nvinfo : EIATTR_SW_WAR
	.align		4
.L_19:
        /*0074*/ 	.byte	0x04, 0x36
        /*0076*/ 	.short	(.L_21 - .L_20)
.L_20:
        /*0078*/ 	.word	0x00000008
.L_21:


//--------------------- .nv.callgraph             --------------------------
	.section	.nv.callgraph,"",@"SHT_CUDA_CALLGRAPH"
	.align	4
	.sectionentsize	8
	.align		4
        /*0000*/ 	.word	0x00000000
	.align		4
        /*0004*/ 	.word	0xffffffff
	.align		4
        /*0008*/ 	.word	0x00000000
	.align		4
        /*000c*/ 	.word	0xfffffffe
	.align		4
        /*0010*/ 	.word	0x00000000
	.align		4
        /*0014*/ 	.word	0xfffffffd
	.align		4
        /*0018*/ 	.word	0x00000000
	.align		4
        /*001c*/ 	.word	0xfffffffc


//--------------------- .text._Z9addVectorPdS_S_i --------------------------
	.section	.text._Z9addVectorPdS_S_i,"ax",@progbits
	.align	128
        .global         _Z9addVectorPdS_S_i
        .type           _Z9addVectorPdS_S_i,@function
        .size           _Z9addVectorPdS_S_i,(.L_x_1 - _Z9addVectorPdS_S_i)
        .other          _Z9addVectorPdS_S_i,@"STO_CUDA_ENTRY STV_DEFAULT"
_Z9addVectorPdS_S_i:
.text._Z9addVectorPdS_S_i:
[----:B------:R-:W-:Y:S01]  /*0000*/  LDC R1, c[0x0][0x37c] ;  /* 0x0000df00ff017b82 */ /* 0x000fe20000000800 */
[----:B------:R-:W0:Y:S01]  /*0010*/  S2R R11, SR_TID.X ;  /* 0x00000000000b7919 */ /* 0x000e220000002100 */
[----:B------:R-:W0:Y:S01]  /*0020*/  LDCU UR4, c[0x0][0x360] ;  /* 0x00006c00ff0477ac */ /* 0x000e220008000800 */
[----:B------:R-:W0:Y:S01]  /*0030*/  S2R R0, SR_CTAID.X ;  /* 0x0000000000007919 */ /* 0x000e220000002500 */
[----:B------:R-:W1:Y:S01]  /*0040*/  LDCU UR5, c[0x0][0x398] ;  /* 0x00007300ff0577ac */ /* 0x000e620008000800 */
[----:B0-----:R-:W-:-:S05]  /*0050*/  IMAD R11, R0, UR4, R11 ;  /* 0x00000004000b7c24 */ /* 0x001fca000f8e020b */
[----:B-1----:R-:W-:-:S13]  /*0060*/  ISETP.GE.AND P0, PT, R11, UR5, PT ;  /* 0x000000050b007c0c */ /* 0x002fda000bf06270 */
[----:B------:R-:W-:Y:S05]  /*0070*/  @P0 EXIT ;  /* 0x000000000000094d */ /* 0x000fea0003800000 */
[----:B------:R-:W0:Y:S01]  /*0080*/  LDC.64 R2, c[0x0][0x380] ;  /* 0x0000e000ff027b82 */ /* 0x000e220000000a00 */
[----:B------:R-:W1:Y:S07]  /*0090*/  LDCU.64 UR4, c[0x0][0x358] ;  /* 0x00006b00ff0477ac */ /* 0x000e6e0008000a00 */
[----:B------:R-:W2:Y:S08]  /*00a0*/  LDC.64 R4, c[0x0][0x388] ;  /* 0x0000e200ff047b82 */ /* 0x000eb00000000a00 */
[----:B------:R-:W3:Y:S01]  /*00b0*/  LDC.64 R8, c[0x0][0x390] ;  /* 0x0000e400ff087b82 */ /* 0x000ee20000000a00 */
[----:B0-----:R-:W-:-:S06]  /*00c0*/  IMAD.WIDE R2, R11, 0x8, R2 ;  /* 0x000000080b027825 */ /* 0x001fcc00078e0202 */
[----:B-1----:R-:W4:Y:S01]  /*00d0*/  LDG.E.64 R2, desc[UR4][R2.64] ;  /* 0x0000000402027981 */ /* 0x002f22000c1e1b00 */
[----:B--2---:R-:W-:-:S06]  /*00e0*/  IMAD.WIDE R4, R11, 0x8, R4 ;  /* 0x000000080b047825 */ /* 0x004fcc00078e0204 */
[----:B------:R-:W4:Y:S01]  /*00f0*/  LDG.E.64 R4, desc[UR4][R4.64] ;  /* 0x0000000404047981 */ /* 0x000f22000c1e1b00 */
[----:B---3--:R-:W-:Y:S01]  /*0100*/  IMAD.WIDE R8, R11, 0x8, R8 ;  /* 0x000000080b087825 */ /* 0x008fe200078e0208 */
[----:B----4-:R-:W-:-:S07]  /*0110*/  DADD R6, R2, R4 ;  /* 0x0000000002067229 */ /* 0x010fce0000000004 */
[----:B------:R-:W-:Y:S01]  /*0120*/  STG.E.64 desc[UR4][R8.64], R6 ;  /* 0x0000000608007986 */ /* 0x000fe2000c101b04 */
[----:B------:R-:W-:Y:S05]  /*0130*/  EXIT ;  /* 0x000000000000794d */ /* 0x000fea0003800000 */
.L_x_0:
[----:B------:R-:W-:-:S00]  /*0140*/  BRA `(.L_x_0) ;  /* 0xfffffffc00fc7947 */ /* 0x000fc0000383ffff */
[----:B------:R-:W-:-:S00]  /*0150*/  NOP ;  /* 0x0000000000007918 */ /* 0x000fc00000000000 */
        /* <DEDUP_REMOVED lines=10> */
.L_x_1:


//--------------------- .nv.shared.reserved.0     --------------------------
	.section	.nv.shared.reserved.0,"aw",@nobits
	.weak		__nv_reservedSMEM_offset_0_alias
	.size		__nv_reservedSMEM_offset_0_alias, 0, 64
	.other		__nv_reservedSMEM_offset_0_alias,@"STO_CUDA_RESERVED_SHARED STV_DEFAULT"
__nv_reservedSMEM_offset_0_alias:
	.zero		0
	.zero		64


//--------------------- .nv.constant0._Z9addVectorPdS_S_i --------------------------
	.section	.nv.constant0._Z9addVectorPdS_S_i,"a",@progbits
	.sectionflags	@""
	.align	4
.nv.constant0._Z9addVectorPdS_S_i:
	.zero		924


//--------------------- SYMBOLS --------------------------

	.type		.nv.reservedSmem.offset0,@object
	.size		.nv.reservedSmem.offset0,0x4
